//
// Generated by NVIDIA NVVM Compiler
//
// Compiler Build ID: CL-36424714
// Cuda compilation tools, release 13.0, V13.0.88
// Based on NVVM 20.0.0
//

.version 9.0
.target sm_100
.address_size 64

	// .globl	_Z9matrixAddPfS_S_iPi

.visible .entry _Z9matrixAddPfS_S_iPi(
	.param .u64 .ptr .align 1 _Z9matrixAddPfS_S_iPi_param_0,
	.param .u64 .ptr .align 1 _Z9matrixAddPfS_S_iPi_param_1,
	.param .u64 .ptr .align 1 _Z9matrixAddPfS_S_iPi_param_2,
	.param .u32 _Z9matrixAddPfS_S_iPi_param_3,
	.param .u64 .ptr .align 1 _Z9matrixAddPfS_S_iPi_param_4
)
{
	.reg .pred 	%p<2>;
	.reg .b32 	%r<13>;
	.reg .b32 	%f<4>;
	.reg .b64 	%rd<13>;

	ld.param.u64 	%rd1, [_Z9matrixAddPfS_S_iPi_param_0];
	ld.param.u64 	%rd2, [_Z9matrixAddPfS_S_iPi_param_1];
	ld.param.u64 	%rd3, [_Z9matrixAddPfS_S_iPi_param_2];
	ld.param.u32 	%r3, [_Z9matrixAddPfS_S_iPi_param_3];
	ld.param.u64 	%rd4, [_Z9matrixAddPfS_S_iPi_param_4];
	mov.u32 	%r4, %ctaid.y;
	mov.u32 	%r5, %ntid.y;
	mov.u32 	%r6, %tid.y;
	mad.lo.s32 	%r1, %r4, %r5, %r6;
	mov.u32 	%r7, %ctaid.x;
	mov.u32 	%r8, %ntid.x;
	mov.u32 	%r9, %tid.x;
	mad.lo.s32 	%r2, %r7, %r8, %r9;
	max.s32 	%r10, %r1, %r2;
	setp.ge.s32 	%p1, %r10, %r3;
	@%p1 bra 	$L__BB0_2;
	cvta.to.global.u64 	%rd5, %rd1;
	cvta.to.global.u64 	%rd6, %rd2;
	cvta.to.global.u64 	%rd7, %rd3;
	cvta.to.global.u64 	%rd8, %rd4;
	mad.lo.s32 	%r11, %r3, %r1, %r2;
	mul.wide.s32 	%rd9, %r11, 4;
	add.s64 	%rd10, %rd5, %rd9;
	ld.global.f32 	%f1, [%rd10];
	add.s64 	%rd11, %rd6, %rd9;
	ld.global.f32 	%f2, [%rd11];
	add.f32 	%f3, %f1, %f2;
	add.s64 	%rd12, %rd7, %rd9;
	st.global.f32 	[%rd12], %f3;
	atom.global.add.u32 	%r12, [%rd8], 1;
$L__BB0_2:
	ret;

}
	// .globl	_Z14matrixMultiplyPfS_S_iPi
.visible .entry _Z14matrixMultiplyPfS_S_iPi(
	.param .u64 .ptr .align 1 _Z14matrixMultiplyPfS_S_iPi_param_0,
	.param .u64 .ptr .align 1 _Z14matrixMultiplyPfS_S_iPi_param_1,
	.param .u64 .ptr .align 1 _Z14matrixMultiplyPfS_S_iPi_param_2,
	.param .u32 _Z14matrixMultiplyPfS_S_iPi_param_3,
	.param .u64 .ptr .align 1 _Z14matrixMultiplyPfS_S_iPi_param_4
)
{
	.reg .pred 	%p<10>;
	.reg .b32 	%r<41>;
	.reg .b32 	%f<67>;
	.reg .b64 	%rd<70>;

	ld.param.u64 	%rd15, [_Z14matrixMultiplyPfS_S_iPi_param_0];
	ld.param.u64 	%rd16, [_Z14matrixMultiplyPfS_S_iPi_param_1];
	ld.param.u32 	%r18, [_Z14matrixMultiplyPfS_S_iPi_param_3];
	cvta.to.global.u64 	%rd1, %rd16;
	cvta.to.global.u64 	%rd2, %rd15;
	mov.u32 	%r19, %ctaid.y;
	mov.u32 	%r20, %ntid.y;
	mov.u32 	%r21, %tid.y;
	mad.lo.s32 	%r1, %r19, %r20, %r21;
	mov.u32 	%r22, %ctaid.x;
	mov.u32 	%r23, %ntid.x;
	mov.u32 	%r24, %tid.x;
	mad.lo.s32 	%r2, %r22, %r23, %r24;
	max.s32 	%r25, %r1, %r2;
	setp.ge.s32 	%p1, %r25, %r18;
	@%p1 bra 	$L__BB1_13;
	mul.lo.s32 	%r3, %r18, %r1;
	and.b32  	%r4, %r18, 7;
	setp.lt.u32 	%p2, %r18, 8;
	mov.f32 	%f66, 0f00000000;
	mov.b32 	%r39, 0;
	@%p2 bra 	$L__BB1_4;
	and.b32  	%r39, %r18, 2147483640;
	neg.s32 	%r37, %r39;
	mul.wide.s32 	%rd17, %r18, 4;
	add.s64 	%rd3, %rd1, %rd17;
	shl.b32 	%r7, %r18, 3;
	mul.wide.s32 	%rd18, %r18, 8;
	add.s64 	%rd4, %rd1, %rd18;
	mul.wide.s32 	%rd19, %r18, 12;
	add.s64 	%rd5, %rd1, %rd19;
	mul.wide.s32 	%rd20, %r18, 16;
	add.s64 	%rd6, %rd1, %rd20;
	mul.wide.s32 	%rd21, %r18, 20;
	add.s64 	%rd7, %rd1, %rd21;
	mul.wide.s32 	%rd22, %r18, 24;
	add.s64 	%rd8, %rd1, %rd22;
	mul.wide.s32 	%rd23, %r18, 28;
	add.s64 	%rd9, %rd1, %rd23;
	mul.wide.u32 	%rd24, %r3, 4;
	add.s64 	%rd25, %rd24, %rd2;
	add.s64 	%rd69, %rd25, 16;
	mov.f32 	%f66, 0f00000000;
	mov.u32 	%r36, %r2;
$L__BB1_3:
	.pragma "nounroll";
	mul.wide.s32 	%rd26, %r36, 4;
	add.s64 	%rd27, %rd3, %rd26;
	add.s64 	%rd28, %rd4, %rd26;
	add.s64 	%rd29, %rd5, %rd26;
	add.s64 	%rd30, %rd6, %rd26;
	add.s64 	%rd31, %rd7, %rd26;
	add.s64 	%rd32, %rd8, %rd26;
	add.s64 	%rd33, %rd9, %rd26;
	add.s64 	%rd34, %rd1, %rd26;
	ld.global.f32 	%f16, [%rd69+-16];
	ld.global.f32 	%f17, [%rd34];
	fma.rn.f32 	%f18, %f16, %f17, %f66;
	ld.global.f32 	%f19, [%rd69+-12];
	ld.global.f32 	%f20, [%rd27];
	fma.rn.f32 	%f21, %f19, %f20, %f18;
	ld.global.f32 	%f22, [%rd69+-8];
	ld.global.f32 	%f23, [%rd28];
	fma.rn.f32 	%f24, %f22, %f23, %f21;
	ld.global.f32 	%f25, [%rd69+-4];
	ld.global.f32 	%f26, [%rd29];
	fma.rn.f32 	%f27, %f25, %f26, %f24;
	ld.global.f32 	%f28, [%rd69];
	ld.global.f32 	%f29, [%rd30];
	fma.rn.f32 	%f30, %f28, %f29, %f27;
	ld.global.f32 	%f31, [%rd69+4];
	ld.global.f32 	%f32, [%rd31];
	fma.rn.f32 	%f33, %f31, %f32, %f30;
	ld.global.f32 	%f34, [%rd69+8];
	ld.global.f32 	%f35, [%rd32];
	fma.rn.f32 	%f36, %f34, %f35, %f33;
	ld.global.f32 	%f37, [%rd69+12];
	ld.global.f32 	%f38, [%rd33];
	fma.rn.f32 	%f66, %f37, %f38, %f36;
	add.s32 	%r37, %r37, 8;
	add.s32 	%r36, %r36, %r7;
	add.s64 	%rd69, %rd69, 32;
	setp.ne.s32 	%p3, %r37, 0;
	@%p3 bra 	$L__BB1_3;
$L__BB1_4:
	setp.eq.s32 	%p4, %r4, 0;
	@%p4 bra 	$L__BB1_12;
	and.b32  	%r13, %r18, 3;
	setp.lt.u32 	%p5, %r4, 4;
	@%p5 bra 	$L__BB1_7;
	add.s32 	%r27, %r39, %r3;
	mul.wide.u32 	%rd35, %r27, 4;
	add.s64 	%rd36, %rd2, %rd35;
	ld.global.f32 	%f40, [%rd36];
	mad.lo.s32 	%r28, %r39, %r18, %r2;
	mul.wide.s32 	%rd37, %r28, 4;
	add.s64 	%rd38, %rd1, %rd37;
	ld.global.f32 	%f41, [%rd38];
	fma.rn.f32 	%f42, %f40, %f41, %f66;
	cvt.u64.u32 	%rd39, %r3;
	cvt.u64.u32 	%rd40, %r39;
	add.s64 	%rd41, %rd40, %rd39;
	shl.b64 	%rd42, %rd41, 2;
	add.s64 	%rd43, %rd2, %rd42;
	ld.global.f32 	%f43, [%rd43+4];
	mul.wide.s32 	%rd44, %r18, 4;
	add.s64 	%rd45, %rd38, %rd44;
	ld.global.f32 	%f44, [%rd45];
	fma.rn.f32 	%f45, %f43, %f44, %f42;
	ld.global.f32 	%f46, [%rd43+8];
	add.s64 	%rd46, %rd45, %rd44;
	ld.global.f32 	%f47, [%rd46];
	fma.rn.f32 	%f48, %f46, %f47, %f45;
	ld.global.f32 	%f49, [%rd43+12];
	add.s64 	%rd47, %rd46, %rd44;
	ld.global.f32 	%f50, [%rd47];
	fma.rn.f32 	%f66, %f49, %f50, %f48;
	add.s32 	%r39, %r39, 4;
$L__BB1_7:
	setp.eq.s32 	%p6, %r13, 0;
	@%p6 bra 	$L__BB1_12;
	setp.eq.s32 	%p7, %r13, 1;
	@%p7 bra 	$L__BB1_10;
	add.s32 	%r29, %r39, %r3;
	mul.wide.u32 	%rd48, %r29, 4;
	add.s64 	%rd49, %rd2, %rd48;
	ld.global.f32 	%f52, [%rd49];
	mad.lo.s32 	%r30, %r39, %r18, %r2;
	mul.wide.s32 	%rd50, %r30, 4;
	add.s64 	%rd51, %rd1, %rd50;
	ld.global.f32 	%f53, [%rd51];
	fma.rn.f32 	%f54, %f52, %f53, %f66;
	cvt.u64.u32 	%rd52, %r3;
	cvt.u64.u32 	%rd53, %r39;
	add.s64 	%rd54, %rd53, %rd52;
	shl.b64 	%rd55, %rd54, 2;
	add.s64 	%rd56, %rd2, %rd55;
	ld.global.f32 	%f55, [%rd56+4];
	mul.wide.s32 	%rd57, %r18, 4;
	add.s64 	%rd58, %rd51, %rd57;
	ld.global.f32 	%f56, [%rd58];
	fma.rn.f32 	%f66, %f55, %f56, %f54;
	add.s32 	%r39, %r39, 2;
$L__BB1_10:
	and.b32  	%r31, %r18, 1;
	setp.eq.b32 	%p8, %r31, 1;
	not.pred 	%p9, %p8;
	@%p9 bra 	$L__BB1_12;
	add.s32 	%r32, %r39, %r3;
	mul.wide.u32 	%rd59, %r32, 4;
	add.s64 	%rd60, %rd2, %rd59;
	ld.global.f32 	%f57, [%rd60];
	mad.lo.s32 	%r33, %r39, %r18, %r2;
	mul.wide.s32 	%rd61, %r33, 4;
	add.s64 	%rd62, %rd1, %rd61;
	ld.global.f32 	%f58, [%rd62];
	fma.rn.f32 	%f66, %f57, %f58, %f66;
$L__BB1_12:
	ld.param.u64 	%rd68, [_Z14matrixMultiplyPfS_S_iPi_param_4];
	ld.param.u64 	%rd67, [_Z14matrixMultiplyPfS_S_iPi_param_2];
	add.s32 	%r34, %r3, %r2;
	cvta.to.global.u64 	%rd63, %rd67;
	mul.wide.s32 	%rd64, %r34, 4;
	add.s64 	%rd65, %rd63, %rd64;
	st.global.f32 	[%rd65], %f66;
	cvta.to.global.u64 	%rd66, %rd68;
	atom.global.add.u32 	%r35, [%rd66], 1;
$L__BB1_13:
	ret;

}


// ===== COMPILED SASS (sm_100) =====

	.target	sm_100

	.elftype	@"ET_EXEC"


//--------------------- .note.nv.tkinfo           --------------------------
	.section	.note.nv.tkinfo,"",@"SHT_NOTE"
	.sectionflags	@"SHF_NOTE_NV_TKINFO"
	.tkinfo
        /*0018*/ 	.word	0x00000002
        /*0030*/ 	.string	""
        /*0030*/ 	.string	"ptxas"
        /*0030*/ 	.string	"Cuda compilation tools, release 13.0, V13.0.88"
        /*0030*/ 	.string	"Build cuda_13.0.r13.0/compiler.36424714_0"
        /*0030*/ 	.string	"-arch sm_100 -m 64 "



//--------------------- .note.nv.cuinfo           --------------------------
	.section	.note.nv.cuinfo,"",@"SHT_NOTE"
	.sectionflags	@"SHF_NOTE_NV_CUINFO"
        /*0018*/ 	.short	0x0002
        /*001a*/ 	.short	0x0064
        /*001c*/ 	.short	0x0082
	.zero		2


//--------------------- .nv.info                  --------------------------
	.section	.nv.info,"",@"SHT_CUDA_INFO"
	.align	4


	//----- nvinfo : EIATTR_REGCOUNT
	.align		4
        /*0000*/ 	.byte	0x04, 0x2f
        /*0002*/ 	.short	(.L_1 - .L_0)
	.align		4
.L_0:
        /*0004*/ 	.word	index@(_Z9matrixAddPfS_S_iPi)
        /*0008*/ 	.word	0x00000012


	//----- nvinfo : EIATTR_FRAME_SIZE
	.align		4
.L_1:
        /*000c*/ 	.byte	0x04, 0x11
        /*000e*/ 	.short	(.L_3 - .L_2)
	.align		4
.L_2:
        /*0010*/ 	.word	index@(_Z9matrixAddPfS_S_iPi)
        /*0014*/ 	.word	0x00000000


	//----- nvinfo : EIATTR_REGCOUNT
	.align		4
.L_3:
        /*0018*/ 	.byte	0x04, 0x2f
        /*001a*/ 	.short	(.L_5 - .L_4)
	.align		4
.L_4:
        /*001c*/ 	.word	index@(_Z14matrixMultiplyPfS_S_iPi)
        /*0020*/ 	.word	0x0000001e


	//----- nvinfo : EIATTR_FRAME_SIZE
	.align		4
.L_5:
        /*0024*/ 	.byte	0x04, 0x11
        /*0026*/ 	.short	(.L_7 - .L_6)
	.align		4
.L_6:
        /*0028*/ 	.word	index@(_Z14matrixMultiplyPfS_S_iPi)
        /*002c*/ 	.word	0x00000000


	//----- nvinfo : EIATTR_MIN_STACK_SIZE
	.align		4
.L_7:
        /*0030*/ 	.byte	0x04, 0x12
        /*0032*/ 	.short	(.L_9 - .L_8)
	.align		4
.L_8:
        /*0034*/ 	.word	index@(_Z14matrixMultiplyPfS_S_iPi)
        /*0038*/ 	.word	0x00000000


	//----- nvinfo : EIATTR_MIN_STACK_SIZE
	.align		4
.L_9:
        /*003c*/ 	.byte	0x04, 0x12
        /*003e*/ 	.short	(.L_11 - .L_10)
	.align		4
.L_10:
        /*0040*/ 	.word	index@(_Z9matrixAddPfS_S_iPi)
        /*0044*/ 	.word	0x00000000
.L_11:


//--------------------- .nv.compat                --------------------------
	.section	.nv.compat,"",@"SHT_CUDA_COMPAT_INFO"
	.align	4
        /*0000*/ 	.byte	0x02, 0x09, 0x00, 0x00, 0x02, 0x02, 0x01, 0x00, 0x02, 0x05, 0x05, 0x00, 0x03, 0x07, 0x01, 0x01
        /*0010*/ 	.byte	0x02, 0x03, 0x00, 0x00, 0x02, 0x06, 0x01, 0x00, 0x04, 0x0b, 0x08, 0x00, 0x09, 0x00, 0x00, 0x00
        /*0020*/ 	.byte	0x00, 0x00, 0x00, 0x00


//--------------------- .nv.info._Z14matrixMultiplyPfS_S_iPi --------------------------
	.section	.nv.info._Z14matrixMultiplyPfS_S_iPi,"",@"SHT_CUDA_INFO"
	.sectionflags	@""
	.align	4


	//----- nvinfo : EIATTR_CUDA_API_VERSION
	.align		4
        /*0000*/ 	.byte	0x04, 0x37
        /*0002*/ 	.short	(.L_13 - .L_12)
.L_12:
        /*0004*/ 	.word	0x00000082


	//----- nvinfo : EIATTR_KPARAM_INFO
	.align		4
.L_13:
        /*0008*/ 	.byte	0x04, 0x17
        /*000a*/ 	.short	(.L_15 - .L_14)
.L_14:
        /*000c*/ 	.word	0x00000000
        /*0010*/ 	.short	0x0004
        /*0012*/ 	.short	0x0020
        /*0014*/ 	.byte	0x00, 0xf5, 0x21, 0x00


	//----- nvinfo : EIATTR_KPARAM_INFO
	.align		4
.L_15:
        /*0018*/ 	.byte	0x04, 0x17
        /*001a*/ 	.short	(.L_17 - .L_16)
.L_16:
        /*001c*/ 	.word	0x00000000
        /*0020*/ 	.short	0x0003
        /*0022*/ 	.short	0x0018
        /*0024*/ 	.byte	0x00, 0xf0, 0x11, 0x00


	//----- nvinfo : EIATTR_KPARAM_INFO
	.align		4
.L_17:
        /*0028*/ 	.byte	0x04, 0x17
        /*002a*/ 	.short	(.L_19 - .L_18)
.L_18:
        /*002c*/ 	.word	0x00000000
        /*0030*/ 	.short	0x0002
        /*0032*/ 	.short	0x0010
        /*0034*/ 	.byte	0x00, 0xf5, 0x21, 0x00


	//----- nvinfo : EIATTR_KPARAM_INFO
	.align		4
.L_19:
        /*0038*/ 	.byte	0x04, 0x17
        /*003a*/ 	.short	(.L_21 - .L_20)
.L_20:
        /*003c*/ 	.word	0x00000000
        /*0040*/ 	.short	0x0001
        /*0042*/ 	.short	0x0008
        /*0044*/ 	.byte	0x00, 0xf5, 0x21, 0x00


	//----- nvinfo : EIATTR_KPARAM_INFO
	.align		4
.L_21:
        /*0048*/ 	.byte	0x04, 0x17
        /*004a*/ 	.short	(.L_23 - .L_22)
.L_22:
        /*004c*/ 	.word	0x00000000
        /*0050*/ 	.short	0x0000
        /*0052*/ 	.short	0x0000
        /*0054*/ 	.byte	0x00, 0xf5, 0x21, 0x00


	//----- nvinfo : EIATTR_SPARSE_MMA_MASK
	.align		4
.L_23:
        /*0058*/ 	.byte	0x03, 0x50
        /*005a*/ 	.short	0x0000


	//----- nvinfo : EIATTR_MAXREG_COUNT
	.align		4
        /*005c*/ 	.byte	0x03, 0x1b
        /*005e*/ 	.short	0x00ff


	//----- nvinfo : EIATTR_MERCURY_ISA_VERSION
	.align		4
        /*0060*/ 	.byte	0x03, 0x5f
        /*0062*/ 	.short	0x0101


	//----- nvinfo : EIATTR_INT_WARP_WIDE_INSTR_OFFSETS
	.align		4
        /*0064*/ 	.byte	0x04, 0x31
        /*0066*/ 	.short	(.L_25 - .L_24)


	//   ....[0]....
.L_24:
        /*0068*/ 	.word	0x00000a70


	//----- nvinfo : EIATTR_VRC_CTA_INIT_COUNT
	.align		4
.L_25:
        /*006c*/ 	.byte	0x02, 0x4a
	.zero		1
	.zero		1


	//----- nvinfo : EIATTR_EXIT_INSTR_OFFSETS
	.align		4
        /*0070*/ 	.byte	0x04, 0x1c
        /*0072*/ 	.short	(.L_27 - .L_26)


	//   ....[0]....
.L_26:
        /*0074*/ 	.word	0x000000c0


	//   ....[1]....
        /*0078*/ 	.word	0x00000b00


	//----- nvinfo : EIATTR_CBANK_PARAM_SIZE
	.align		4
.L_27:
        /*007c*/ 	.byte	0x03, 0x19
        /*007e*/ 	.short	0x0028


	//----- nvinfo : EIATTR_PARAM_CBANK
	.align		4
        /*0080*/ 	.byte	0x04, 0x0a
        /*0082*/ 	.short	(.L_29 - .L_28)
	.align		4
.L_28:
        /*0084*/ 	.word	index@(.nv.constant0._Z14matrixMultiplyPfS_S_iPi)
        /*0088*/ 	.short	0x0380
        /*008a*/ 	.short	0x0028


	//----- nvinfo : EIATTR_SW_WAR
	.align		4
.L_29:
        /*008c*/ 	.byte	0x04, 0x36
        /*008e*/ 	.short	(.L_31 - .L_30)
.L_30:
        /*0090*/ 	.word	0x00000008
.L_31:


//--------------------- .nv.info._Z9matrixAddPfS_S_iPi --------------------------
	.section	.nv.info._Z9matrixAddPfS_S_iPi,"",@"SHT_CUDA_INFO"
	.sectionflags	@""
	.align	4


	//----- nvinfo : EIATTR_CUDA_API_VERSION
	.align		4
        /*0000*/ 	.byte	0x04, 0x37
        /*0002*/ 	.short	(.L_33 - .L_32)
.L_32:
        /*0004*/ 	.word	0x00000082


	//----- nvinfo : EIATTR_KPARAM_INFO
	.align		4
.L_33:
        /*0008*/ 	.byte	0x04, 0x17
        /*000a*/ 	.short	(.L_35 - .L_34)
.L_34:
        /*000c*/ 	.word	0x00000000
        /*0010*/ 	.short	0x0004
        /*0012*/ 	.short	0x0020
        /*0014*/ 	.byte	0x00, 0xf5, 0x21, 0x00


	//----- nvinfo : EIATTR_KPARAM_INFO
	.align		4
.L_35:
        /*0018*/ 	.byte	0x04, 0x17
        /*001a*/ 	.short	(.L_37 - .L_36)
.L_36:
        /*001c*/ 	.word	0x00000000
        /*0020*/ 	.short	0x0003
        /*0022*/ 	.short	0x0018
        /*0024*/ 	.byte	0x00, 0xf0, 0x11, 0x00


	//----- nvinfo : EIATTR_KPARAM_INFO
	.align		4
.L_37:
        /*0028*/ 	.byte	0x04, 0x17
        /*002a*/ 	.short	(.L_39 - .L_38)
.L_38:
        /*002c*/ 	.word	0x00000000
        /*0030*/ 	.short	0x0002
        /*0032*/ 	.short	0x0010
        /*0034*/ 	.byte	0x00, 0xf5, 0x21, 0x00


	//----- nvinfo : EIATTR_KPARAM_INFO
	.align		4
.L_39:
        /*0038*/ 	.byte	0x04, 0x17
        /*003a*/ 	.short	(.L_41 - .L_40)
.L_40:
        /*003c*/ 	.word	0x00000000
        /*0040*/ 	.short	0x0001
        /*0042*/ 	.short	0x0008
        /*0044*/ 	.byte	0x00, 0xf5, 0x21, 0x00


	//----- nvinfo : EIATTR_KPARAM_INFO
	.align		4
.L_41:
        /*0048*/ 	.byte	0x04, 0x17
        /*004a*/ 	.short	(.L_43 - .L_42)
.L_42:
        /*004c*/ 	.word	0x00000000
        /*0050*/ 	.short	0x0000
        /*0052*/ 	.short	0x0000
        /*0054*/ 	.byte	0x00, 0xf5, 0x21, 0x00


	//----- nvinfo : EIATTR_SPARSE_MMA_MASK
	.align		4
.L_43:
        /*0058*/ 	.byte	0x03, 0x50
        /*005a*/ 	.short	0x0000


	//----- nvinfo : EIATTR_MAXREG_COUNT
	.align		4
        /*005c*/ 	.byte	0x03, 0x1b
        /*005e*/ 	.short	0x00ff


	//----- nvinfo : EIATTR_MERCURY_ISA_VERSION
	.align		4
        /*0060*/ 	.byte	0x03, 0x5f
        /*0062*/ 	.short	0x0101


	//----- nvinfo : EIATTR_INT_WARP_WIDE_INSTR_OFFSETS
	.align		4
        /*0064*/ 	.byte	0x04, 0x31
        /*0066*/ 	.short	(.L_45 - .L_44)


	//   ....[0]....
.L_44:
        /*0068*/ 	.word	0x00000180


	//----- nvinfo : EIATTR_VRC_CTA_INIT_COUNT
	.align		4
.L_45:
        /*006c*/ 	.byte	0x02, 0x4a
	.zero		1
	.zero		1


	//----- nvinfo : EIATTR_EXIT_INSTR_OFFSETS
	.align		4
        /*0070*/ 	.byte	0x04, 0x1c
        /*0072*/ 	.short	(.L_47 - .L_46)


	//   ....[0]....
.L_46:
        /*0074*/ 	.word	0x000000c0


	//   ....[1]....
        /*0078*/ 	.word	0x00000200


	//----- nvinfo : EIATTR_CBANK_PARAM_SIZE
	.align		4
.L_47:
        /*007c*/ 	.byte	0x03, 0x19
        /*007e*/ 	.short	0x0028


	//----- nvinfo : EIATTR_PARAM_CBANK
	.align		4
        /*0080*/ 	.byte	0x04, 0x0a
        /*0082*/ 	.short	(.L_49 - .L_48)
	.align		4
.L_48:
        /*0084*/ 	.word	index@(.nv.constant0._Z9matrixAddPfS_S_iPi)
        /*0088*/ 	.short	0x0380
        /*008a*/ 	.short	0x0028


	//----- nvinfo : EIATTR_SW_WAR
	.align		4
.L_49:
        /*008c*/ 	.byte	0x04, 0x36
        /*008e*/ 	.short	(.L_51 - .L_50)
.L_50:
        /*0090*/ 	.word	0x00000008
.L_51:


//--------------------- .nv.callgraph             --------------------------
	.section	.nv.callgraph,"",@"SHT_CUDA_CALLGRAPH"
	.align	4
	.sectionentsize	8
	.align		4
        /*0000*/ 	.word	0x00000000
	.align		4
        /*0004*/ 	.word	0xffffffff
	.align		4
        /*0008*/ 	.word	0x00000000
	.align		4
        /*000c*/ 	.word	0xfffffffe
	.align		4
        /*0010*/ 	.word	0x00000000
	.align		4
        /*0014*/ 	.word	0xfffffffd
	.align		4
        /*0018*/ 	.word	0x00000000
	.align		4
        /*001c*/ 	.word	0xfffffffc


//--------------------- .text._Z14matrixMultiplyPfS_S_iPi --------------------------
	.section	.text._Z14matrixMultiplyPfS_S_iPi,"ax",@progbits
	.align	128
        .global         _Z14matrixMultiplyPfS_S_iPi
        .type           _Z14matrixMultiplyPfS_S_iPi,@function
        .size           _Z14matrixMultiplyPfS_S_iPi,(.L_x_6 - _Z14matrixMultiplyPfS_S_iPi)
        .other          _Z14matrixMultiplyPfS_S_iPi,@"STO_CUDA_ENTRY STV_DEFAULT"
_Z14matrixMultiplyPfS_S_iPi:
.text._Z14matrixMultiplyPfS_S_iPi:
[----:B------:R-:W-:Y:S01]  /*0000*/  LDC R1, c[0x0][0x37c] ;  /* 0x0000df00ff017b82 */ /* 0x000fe20000000800 */
[----:B------:R-:W0:Y:S07]  /*0010*/  S2R R0, SR_TID.Y ;  /* 0x0000000000007919 */ /* 0x000e2e0000002200 */
[----:B------:R-:W0:Y:S01]  /*0020*/  S2UR UR4, SR_CTAID.Y ;  /* 0x00000000000479c3 */ /* 0x000e220000002600 */
[----:B------:R-:W1:Y:S01]  /*0030*/  LDCU UR20, c[0x0][0x398] ;  /* 0x00007300ff1477ac */ /* 0x000e620008000800 */
[----:B------:R-:W2:Y:S06]  /*0040*/  S2R R3, SR_TID.X ;  /* 0x0000000000037919 */ /* 0x000eac0000002100 */
[----:B------:R-:W0:Y:S08]  /*0050*/  LDC R13, c[0x0][0x364] ;  /* 0x0000d900ff0d7b82 */ /* 0x000e300000000800 */
[----:B------:R-:W2:Y:S08]  /*0060*/  S2UR UR5, SR_CTAID.X ;  /* 0x00000000000579c3 */ /* 0x000eb00000002500 */
[----:B------:R-:W2:Y:S01]  /*0070*/  LDC R2, c[0x0][0x360] ;  /* 0x0000d800ff027b82 */ /* 0x000ea20000000800 */
[----:B0-----:R-:W-:-:S02]  /*0080*/  IMAD R13, R13, UR4, R0 ;  /* 0x000000040d0d7c24 */ /* 0x001fc4000f8e0200 */
[----:B--2---:R-:W-:-:S05]  /*0090*/  IMAD R0, R2, UR5, R3 ;  /* 0x0000000502007c24 */ /* 0x004fca000f8e0203 */
[----:B------:R-:W-:-:S04]  /*00a0*/  VIMNMX R2, PT, PT, R13, R0, !PT ;  /* 0x000000000d027248 */ /* 0x000fc80007fe0100 */
[----:B-1----:R-:W-:-:S13]  /*00b0*/  ISETP.GE.AND P0, PT, R2, UR20, PT ;  /* 0x0000001402007c0c */ /* 0x002fda000bf06270 */
[----:B------:R-:W-:Y:S05]  /*00c0*/  @P0 EXIT ;  /* 0x000000000000094d */ /* 0x000fea0003800000 */
[----:B------:R-:W-:Y:S01]  /*00d0*/  UISETP.GE.U32.AND UP0, UPT, UR20, 0x8, UPT ;  /* 0x000000081400788c */ /* 0x000fe2000bf06070 */
[----:B------:R-:W-:Y:S02]  /*00e0*/  HFMA2 R12, -RZ, RZ, 0, 0 ;  /* 0x00000000ff0c7431 */ /* 0x000fe400000001ff */
[----:B------:R-:W-:Y:S01]  /*00f0*/  IMAD R13, R13, UR20, RZ ;  /* 0x000000140d0d7c24 */ /* 0x000fe2000f8e02ff */
[----:B------:R-:W-:Y:S01]  /*0100*/  UMOV UR4, URZ ;  /* 0x000000ff00047c82 */ /* 0x000fe20008000000 */
[----:B------:R-:W0:Y:S04]  /*0110*/  LDCU.64 UR18, c[0x0][0x358] ;  /* 0x00006b00ff1277ac */ /* 0x000e280008000a00 */
[----:B------:R-:W-:Y:S05]  /*0120*/  BRA.U !UP0, `(.L_x_0) ;  /* 0x0000000508047547 */ /* 0x000fea000b800000 */
[----:B------:R-:W1:Y:S01]  /*0130*/  LDCU.128 UR24, c[0x0][0x380] ;  /* 0x00007000ff1877ac */ /* 0x000e620008000c00 */
[----:B------:R-:W-:Y:S02]  /*0140*/  MOV R12, RZ ;  /* 0x000000ff000c7202 */ /* 0x000fe40000000f00 */
[----:B------:R-:W-:Y:S01]  /*0150*/  MOV R14, R0 ;  /* 0x00000000000e7202 */ /* 0x000fe20000000f00 */
[----:B------:R-:W-:-:S04]  /*0160*/  ULOP3.LUT UR4, UR20, 0x7ffffff8, URZ, 0xc0, !UPT ;  /* 0x7ffffff814047892 */ /* 0x000fc8000f8ec0ff */
[----:B------:R-:W-:Y:S01]  /*0170*/  UIADD3 UR5, UPT, UPT, -UR4, URZ, URZ ;  /* 0x000000ff04057290 */ /* 0x000fe2000fffe1ff */
[----:B-1----:R-:W-:Y:S01]  /*0180*/  MOV R2, UR24 ;  /* 0x0000001800027c02 */ /* 0x002fe20008000f00 */
[----:B------:R-:W-:Y:S01]  /*0190*/  UIMAD.WIDE UR6, UR20, 0x8, UR26 ;  /* 0x00000008140678a5 */ /* 0x000fe2000f8e021a */
[----:B------:R-:W-:Y:S01]  /*01a0*/  MOV R3, UR25 ;  /* 0x0000001900037c02 */ /* 0x000fe20008000f00 */
[----:B------:R-:W-:Y:S02]  /*01b0*/  UIMAD.WIDE UR8, UR20, 0xc, UR26 ;  /* 0x0000000c140878a5 */ /* 0x000fe4000f8e021a */
[----:B------:R-:W-:Y:S01]  /*01c0*/  UIMAD.WIDE UR10, UR20, 0x10, UR26 ;  /* 0x00000010140a78a5 */ /* 0x000fe2000f8e021a */
[----:B------:R-:W-:Y:S01]  /*01d0*/  IMAD.WIDE.U32 R2, R13, 0x4, R2 ;  /* 0x000000040d027825 */ /* 0x000fe200078e0002 */
[----:B------:R-:W-:Y:S02]  /*01e0*/  UIMAD.WIDE UR12, UR20, 0x14, UR26 ;  /* 0x00000014140c78a5 */ /* 0x000fe4000f8e021a */
[----:B------:R-:W-:Y:S01]  /*01f0*/  UIMAD.WIDE UR14, UR20, 0x18, UR26 ;  /* 0x00000018140e78a5 */ /* 0x000fe2000f8e021a */
[----:B------:R-:W-:Y:S01]  /*0200*/  IADD3 R2, P0, PT, R2, 0x10, RZ ;  /* 0x0000001002027810 */ /* 0x000fe20007f1e0ff */
[----:B------:R-:W-:-:S03]  /*0210*/  UIMAD.WIDE UR16, UR20, 0x1c, UR26 ;  /* 0x0000001c141078a5 */ /* 0x000fc6000f8e021a */
[----:B------:R-:W-:-:S09]  /*0220*/  IADD3.X R3, PT, PT, RZ, R3, RZ, P0, !PT ;  /* 0x00000003ff037210 */ /* 0x000fd200007fe4ff */
.L_x_1:
[----:B------:R-:W-:Y:S01]  /*0230*/  UIMAD.WIDE UR22, UR20, 0x4, UR26 ;  /* 0x00000004141678a5 */ /* 0x000fe2000f8e021a */
[----:B------:R-:W-:Y:S02]  /*0240*/  IMAD.MOV.U32 R23, RZ, RZ, 0x4 ;  /* 0x00000004ff177424 */ /* 0x000fe400078e00ff */
[----:B------:R-:W-:Y:S01]  /*0250*/  HFMA2 R11, -RZ, RZ, 0, 2.384185791015625e-07 ;  /* 0x00000004ff0b7431 */ /* 0x000fe200000001ff */
[----:B------:R-:W-:Y:S01]  /*0260*/  MOV R25, 0x4 ;  /* 0x0000000400197802 */ /* 0x000fe20000000f00 */
[----:B0-----:R-:W2:Y:S01]  /*0270*/  LDG.E R21, desc[UR18][R2.64+-0x10] ;  /* 0xfffff01202157981 */ /* 0x001ea2000c1e1900 */
[C---:B------:R-:W-:Y:S01]  /*0280*/  IMAD.WIDE R22, R14.reuse, R23, UR26 ;  /* 0x0000001a0e167e25 */ /* 0x040fe2000f8e0217 */
[----:B------:R-:W-:Y:S02]  /*0290*/  MOV R8, UR22 ;  /* 0x0000001600087c02 */ /* 0x000fe40008000f00 */
[----:B------:R-:W-:Y:S01]  /*02a0*/  MOV R9, UR23 ;  /* 0x0000001700097c02 */ /* 0x000fe20008000f00 */
[----:B------:R-:W3:Y:S02]  /*02b0*/  LDG.E R19, desc[UR18][R2.64+-0xc] ;  /* 0xfffff41202137981 */ /* 0x000ee4000c1e1900 */
[----:B------:R-:W-:-:S02]  /*02c0*/  IMAD.WIDE R8, R14, 0x4, R8 ;  /* 0x000000040e087825 */ /* 0x000fc400078e0208 */
[----:B------:R-:W2:Y:S01]  /*02d0*/  LDG.E R22, desc[UR18][R22.64] ;  /* 0x0000001216167981 */ /* 0x000ea2000c1e1900 */
[----:B------:R-:W-:Y:S01]  /*02e0*/  MOV R5, 0x4 ;  /* 0x0000000400057802 */ /* 0x000fe20000000f00 */
[C---:B------:R-:W-:Y:S02]  /*02f0*/  IMAD.WIDE R24, R14.reuse, R25, UR6 ;  /* 0x000000060e187e25 */ /* 0x040fe4000f8e0219 */
[----:B------:R0:W3:Y:S02]  /*0300*/  LDG.E R20, desc[UR18][R8.64] ;  /* 0x0000001208147981 */ /* 0x0000e4000c1e1900 */
[----:B------:R-:W-:Y:S02]  /*0310*/  IMAD.WIDE R10, R14, R11, UR8 ;  /* 0x000000080e0a7e25 */ /* 0x000fe4000f8e020b */
[----:B------:R-:W4:Y:S04]  /*0320*/  LDG.E R18, desc[UR18][R24.64] ;  /* 0x0000001218127981 */ /* 0x000f28000c1e1900 */
[----:B------:R-:W4:Y:S01]  /*0330*/  LDG.E R17, desc[UR18][R2.64+-0x8] ;  /* 0xfffff81202117981 */ /* 0x000f22000c1e1900 */
[----:B0-----:R-:W-:-:S02]  /*0340*/  HFMA2 R9, -RZ, RZ, 0, 2.384185791015625e-07 ;  /* 0x00000004ff097431 */ /* 0x001fc400000001ff */
[----:B------:R-:W-:Y:S01]  /*0350*/  IMAD.MOV.U32 R7, RZ, RZ, 0x4 ;  /* 0x00000004ff077424 */ /* 0x000fe200078e00ff */
[----:B------:R0:W5:Y:S01]  /*0360*/  LDG.E R16, desc[UR18][R10.64] ;  /* 0x000000120a107981 */ /* 0x000162000c1e1900 */
[----:B------:R-:W-:-:S03]  /*0370*/  IMAD.WIDE R4, R14, R5, UR10 ;  /* 0x0000000a0e047e25 */ /* 0x000fc6000f8e0205 */
[----:B------:R-:W5:Y:S01]  /*0380*/  LDG.E R15, desc[UR18][R2.64+-0x4] ;  /* 0xfffffc12020f7981 */ /* 0x000f62000c1e1900 */
[C---:B------:R-:W-:Y:S01]  /*0390*/  IMAD.WIDE R6, R14.reuse, R7, UR12 ;  /* 0x0000000c0e067e25 */ /* 0x040fe2000f8e0207 */
[----:B------:R-:W-:Y:S02]  /*03a0*/  MOV R27, 0x4 ;  /* 0x00000004001b7802 */ /* 0x000fe40000000f00 */
[----:B------:R1:W5:Y:S01]  /*03b0*/  LDG.E R4, desc[UR18][R4.64] ;  /* 0x0000001204047981 */ /* 0x000362000c1e1900 */
[----:B------:R-:W-:-:S03]  /*03c0*/  IMAD.WIDE R8, R14, R9, UR14 ;  /* 0x0000000e0e087e25 */ /* 0x000fc6000f8e0209 */
[----:B------:R-:W5:Y:S01]  /*03d0*/  LDG.E R23, desc[UR18][R2.64] ;  /* 0x0000001202177981 */ /* 0x000f62000c1e1900 */
[----:B0-----:R-:W-:-:S03]  /*03e0*/  IMAD.WIDE R10, R14, R27, UR16 ;  /* 0x000000100e0a7e25 */ /* 0x001fc6000f8e021b */
[----:B------:R-:W5:Y:S04]  /*03f0*/  LDG.E R7, desc[UR18][R6.64] ;  /* 0x0000001206077981 */ /* 0x000f68000c1e1900 */
[----:B------:R-:W5:Y:S04]  /*0400*/  LDG.E R24, desc[UR18][R2.64+0x4] ;  /* 0x0000041202187981 */ /* 0x000f68000c1e1900 */
[----:B------:R-:W5:Y:S04]  /*0410*/  LDG.E R8, desc[UR18][R8.64] ;  /* 0x0000001208087981 */ /* 0x000f68000c1e1900 */
[----:B------:R-:W5:Y:S04]  /*0420*/  LDG.E R25, desc[UR18][R2.64+0x8] ;  /* 0x0000081202197981 */ /* 0x000f68000c1e1900 */
[----:B------:R-:W5:Y:S04]  /*0430*/  LDG.E R10, desc[UR18][R10.64] ;  /* 0x000000120a0a7981 */ /* 0x000f68000c1e1900 */
[----:B------:R0:W5:Y:S01]  /*0440*/  LDG.E R27, desc[UR18][R2.64+0xc] ;  /* 0x00000c12021b7981 */ /* 0x000162000c1e1900 */
[----:B------:R-:W-:-:S04]  /*0450*/  UIADD3 UR5, UPT, UPT, UR5, 0x8, URZ ;  /* 0x0000000805057890 */ /* 0x000fc8000fffe0ff */
[----:B------:R-:W-:Y:S01]  /*0460*/  UISETP.NE.AND UP0, UPT, UR5, URZ, UPT ;  /* 0x000000ff0500728c */ /* 0x000fe2000bf05270 */
[----:B-1----:R-:W-:Y:S02]  /*0470*/  MOV R5, UR20 ;  /* 0x0000001400057c02 */ /* 0x002fe40008000f00 */
[----:B0-----:R-:W-:Y:S02]  /*0480*/  IADD3 R2, P0, PT, R2, 0x20, RZ ;  /* 0x0000002002027810 */ /* 0x001fe40007f1e0ff */
[----:B------:R-:W-:Y:S02]  /*0490*/  LEA R14, R5, R14, 0x3 ;  /* 0x0000000e050e7211 */ /* 0x000fe400078e18ff */
[----:B------:R-:W-:Y:S01]  /*04a0*/  IADD3.X R3, PT, PT, RZ, R3, RZ, P0, !PT ;  /* 0x00000003ff037210 */ /* 0x000fe200007fe4ff */
[----:B--2---:R-:W-:-:S04]  /*04b0*/  FFMA R22, R21, R22, R12 ;  /* 0x0000001615167223 */ /* 0x004fc8000000000c */
[----:B---3--:R-:W-:-:S04]  /*04c0*/  FFMA R20, R19, R20, R22 ;  /* 0x0000001413147223 */ /* 0x008fc80000000016 */
[----:B----4-:R-:W-:-:S04]  /*04d0*/  FFMA R18, R17, R18, R20 ;  /* 0x0000001211127223 */ /* 0x010fc80000000014 */
[----:B-----5:R-:W-:-:S04]  /*04e0*/  FFMA R16, R15, R16, R18 ;  /* 0x000000100f107223 */ /* 0x020fc80000000012 */
[----:B------:R-:W-:-:S04]  /*04f0*/  FFMA R23, R23, R4, R16 ;  /* 0x0000000417177223 */ /* 0x000fc80000000010 */
[----:B------:R-:W-:-:S04]  /*0500*/  FFMA R24, R24, R7, R23 ;  /* 0x0000000718187223 */ /* 0x000fc80000000017 */
[----:B------:R-:W-:-:S04]  /*0510*/  FFMA R8, R25, R8, R24 ;  /* 0x0000000819087223 */ /* 0x000fc80000000018 */
[----:B------:R-:W-:Y:S01]  /*0520*/  FFMA R12, R27, R10, R8 ;  /* 0x0000000a1b0c7223 */ /* 0x000fe20000000008 */
[----:B------:R-:W-:Y:S06]  /*0530*/  BRA.U UP0, `(.L_x_1) ;  /* 0xfffffffd003c7547 */ /* 0x000fec000b83ffff */
.L_x_0:
[----:B------:R-:W-:-:S04]  /*0540*/  ULOP3.LUT UR6, UR20, 0x7, URZ, 0xc0, !UPT ;  /* 0x0000000714067892 */ /* 0x000fc8000f8ec0ff */
[----:B------:R-:W-:-:S09]  /*0550*/  UISETP.NE.AND UP0, UPT, UR6, URZ, UPT ;  /* 0x000000ff0600728c */ /* 0x000fd2000bf05270 */
[----:B------:R-:W-:Y:S05]  /*0560*/  BRA.U !UP0, `(.L_x_2) ;  /* 0x0000000508387547 */ /* 0x000fea000b800000 */
[----:B------:R-:W-:Y:S02]  /*0570*/  UISETP.GE.U32.AND UP0, UPT, UR6, 0x4, UPT ;  /* 0x000000040600788c */ /* 0x000fe4000bf06070 */
[----:B------:R-:W-:-:S04]  /*0580*/  ULOP3.LUT UR5, UR20, 0x3, URZ, 0xc0, !UPT ;  /* 0x0000000314057892 */ /* 0x000fc8000f8ec0ff */
[----:B------:R-:W-:-:S03]  /*0590*/  UISETP.NE.AND UP1, UPT, UR5, URZ, UPT ;  /* 0x000000ff0500728c */ /* 0x000fc6000bf25270 */
[----:B------:R-:W-:Y:S08]  /*05a0*/  BRA.U !UP0, `(.L_x_3) ;  /* 0x00000001087c7547 */ /* 0x000ff0000b800000 */
[----:B------:R-:W1:Y:S01]  /*05b0*/  LDC.64 R6, c[0x0][0x388] ;  /* 0x0000e200ff067b82 */ /* 0x000e620000000a00 */
[----:B------:R-:W2:Y:S01]  /*05c0*/  LDCU.64 UR6, c[0x0][0x380] ;  /* 0x00007000ff0677ac */ /* 0x000ea20008000a00 */
[----:B------:R-:W-:Y:S01]  /*05d0*/  IMAD.U32 R9, RZ, RZ, UR4 ;  /* 0x00000004ff097e24 */ /* 0x000fe2000f8e00ff */
[C---:B------:R-:W-:Y:S02]  /*05e0*/  IADD3 R3, PT, PT, R13.reuse, UR4, RZ ;  /* 0x000000040d037c10 */ /* 0x040fe4000fffe0ff */
[----:B------:R-:W-:Y:S01]  /*05f0*/  IADD3 R10, P0, PT, R13, UR4, RZ ;  /* 0x000000040d0a7c10 */ /* 0x000fe2000ff1e0ff */
[----:B------:R-:W-:Y:S01]  /*0600*/  IMAD R9, R9, UR20, R0 ;  /* 0x0000001409097c24 */ /* 0x000fe2000f8e0200 */
[----:B------:R-:W-:Y:S01]  /*0610*/  MOV R11, UR20 ;  /* 0x00000014000b7c02 */ /* 0x000fe20008000f00 */
[----:B------:R-:W3:Y:S01]  /*0620*/  LDC.64 R4, c[0x0][0x380] ;  /* 0x0000e000ff047b82 */ /* 0x000ee20000000a00 */
[----:B------:R-:W-:Y:S01]  /*0630*/  MOV R15, UR20 ;  /* 0x00000014000f7c02 */ /* 0x000fe20008000f00 */
[----:B-1----:R-:W-:Y:S01]  /*0640*/  IMAD.WIDE R6, R9, 0x4, R6 ;  /* 0x0000000409067825 */ /* 0x002fe200078e0206 */
[----:B------:R-:W-:-:S05]  /*0650*/  MOV R9, UR20 ;  /* 0x0000001400097c02 */ /* 0x000fca0008000f00 */
[----:B------:R-:W-:Y:S02]  /*0660*/  IMAD.WIDE R8, R9, 0x4, R6 ;  /* 0x0000000409087825 */ /* 0x000fe400078e0206 */
[----:B0-----:R-:W4:Y:S02]  /*0670*/  LDG.E R6, desc[UR18][R6.64] ;  /* 0x0000001206067981 */ /* 0x001f24000c1e1900 */
[----:B---3--:R-:W-:Y:S01]  /*0680*/  IMAD.WIDE.U32 R4, R3, 0x4, R4 ;  /* 0x0000000403047825 */ /* 0x008fe200078e0004 */
[----:B------:R-:W-:Y:S01]  /*0690*/  IADD3.X R3, PT, PT, RZ, RZ, RZ, P0, !PT ;  /* 0x000000ffff037210 */ /* 0x000fe200007fe4ff */
[----:B------:R-:W3:Y:S01]  /*06a0*/  LDG.E R17, desc[UR18][R8.64] ;  /* 0x0000001208117981 */ /* 0x000ee2000c1e1900 */
[----:B--2---:R-:W-:-:S03]  /*06b0*/  LEA R2, P0, R10, UR6, 0x2 ;  /* 0x000000060a027c11 */ /* 0x004fc6000f8010ff */
[----:B------:R-:W4:Y:S01]  /*06c0*/  LDG.E R5, desc[UR18][R4.64] ;  /* 0x0000001204057981 */ /* 0x000f22000c1e1900 */
[----:B------:R-:W-:Y:S01]  /*06d0*/  LEA.HI.X R3, R10, UR7, R3, 0x2, P0 ;  /* 0x000000070a037c11 */ /* 0x000fe200080f1403 */
[----:B------:R-:W-:-:S04]  /*06e0*/  IMAD.WIDE R10, R11, 0x4, R8 ;  /* 0x000000040b0a7825 */ /* 0x000fc800078e0208 */
[----:B------:R-:W3:Y:S01]  /*06f0*/  LDG.E R16, desc[UR18][R2.64+0x4] ;  /* 0x0000041202107981 */ /* 0x000ee2000c1e1900 */
[----:B------:R-:W-:-:S03]  /*0700*/  IMAD.WIDE R14, R15, 0x4, R10 ;  /* 0x000000040f0e7825 */ /* 0x000fc600078e020a */
[----:B------:R-:W2:Y:S04]  /*0710*/  LDG.E R19, desc[UR18][R10.64] ;  /* 0x000000120a137981 */ /* 0x000ea8000c1e1900 */
[----:B------:R-:W2:Y:S04]  /*0720*/  LDG.E R18, desc[UR18][R2.64+0x8] ;  /* 0x0000081202127981 */ /* 0x000ea8000c1e1900 */
[----:B------:R-:W5:Y:S04]  /*0730*/  LDG.E R20, desc[UR18][R2.64+0xc] ;  /* 0x00000c1202147981 */ /* 0x000f68000c1e1900 */
[----:B------:R-:W5:Y:S01]  /*0740*/  LDG.E R14, desc[UR18][R14.64] ;  /* 0x000000120e0e7981 */ /* 0x000f62000c1e1900 */
[----:B------:R-:W-:Y:S01]  /*0750*/  UIADD3 UR4, UPT, UPT, UR4, 0x4, URZ ;  /* 0x0000000404047890 */ /* 0x000fe2000fffe0ff */
[----:B----4-:R-:W-:-:S04]  /*0760*/  FFMA R5, R5, R6, R12 ;  /* 0x0000000605057223 */ /* 0x010fc8000000000c */
[----:B---3--:R-:W-:-:S04]  /*0770*/  FFMA R5, R16, R17, R5 ;  /* 0x0000001110057223 */ /* 0x008fc80000000005 */
[----:B--2---:R-:W-:-:S04]  /*0780*/  FFMA R5, R18, R19, R5 ;  /* 0x0000001312057223 */ /* 0x004fc80000000005 */
[----:B-----5:R-:W-:-:S07]  /*0790*/  FFMA R12, R20, R14, R5 ;  /* 0x0000000e140c7223 */ /* 0x020fce0000000005 */
.L_x_3:
[----:B------:R-:W-:Y:S05]  /*07a0*/  BRA.U !UP1, `(.L_x_2) ;  /* 0x0000000109a87547 */ /* 0x000fea000b800000 */
[----:B------:R-:W-:Y:S01]  /*07b0*/  UISETP.NE.AND UP0, UPT, UR5, 0x1, UPT ;  /* 0x000000010500788c */ /* 0x000fe2000bf05270 */
[----:B------:R-:W-:Y:S01]  /*07c0*/  MOV R7, UR4 ;  /* 0x0000000400077c02 */ /* 0x000fe20008000f00 */
[----:B------:R-:W-:Y:S02]  /*07d0*/  ULOP3.LUT UR5, UR20, 0x1, URZ, 0xc0, !UPT ;  /* 0x0000000114057892 */ /* 0x000fe4000f8ec0ff */
[----:B------:R-:W-:Y:S02]  /*07e0*/  MOV R15, UR20 ;  /* 0x00000014000f7c02 */ /* 0x000fe40008000f00 */
[----:B------:R-:W-:Y:S01]  /*07f0*/  UISETP.NE.U32.AND UP1, UPT, UR5, 0x1, UPT ;  /* 0x000000010500788c */ /* 0x000fe2000bf25070 */
[----:B------:R-:W-:-:S04]  /*0800*/  PLOP3.LUT P1, PT, PT, PT, UP0, 0x80, 0x8 ;  /* 0x000000000008781c */ /* 0x000fc80003f2f008 */
[----:B------:R-:W1:Y:S01]  /*0810*/  @UP0 LDCU.128 UR8, c[0x0][0x380] ;  /* 0x00007000ff0807ac */ /* 0x000e620008000c00 */
[----:B------:R-:W-:Y:S01]  /*0820*/  PLOP3.LUT P0, PT, PT, PT, UP1, 0x80, 0x8 ;  /* 0x000000000008781c */ /* 0x000fe20003f0f018 */
[----:B------:R-:W2:Y:S04]  /*0830*/  @UP0 LDCU.64 UR6, c[0x0][0x380] ;  /* 0x00007000ff0607ac */ /* 0x000ea80008000a00 */
[----:B------:R-:W3:Y:S03]  /*0840*/  @!UP1 LDCU.128 UR12, c[0x0][0x380] ;  /* 0x00007000ff0c97ac */ /* 0x000ee60008000c00 */
[C---:B------:R-:W-:Y:S02]  /*0850*/  @P1 IADD3 R3, PT, PT, R13.reuse, UR4, RZ ;  /* 0x000000040d031c10 */ /* 0x040fe4000fffe0ff */
[----:B------:R-:W-:Y:S01]  /*0860*/  @P1 IADD3 R6, P2, PT, R13, UR4, RZ ;  /* 0x000000040d061c10 */ /* 0x000fe2000ff5e0ff */
[----:B------:R-:W-:Y:S01]  /*0870*/  @UP0 UIADD3 UR4, UPT, UPT, UR4, 0x2, URZ ;  /* 0x0000000204040890 */ /* 0x000fe2000fffe0ff */
[----:B-1----:R-:W-:Y:S01]  /*0880*/  MOV R11, UR9 ;  /* 0x00000009000b7c02 */ /* 0x002fe20008000f00 */
[----:B------:R-:W-:Y:S01]  /*0890*/  IMAD.U32 R10, RZ, RZ, UR8 ;  /* 0x00000008ff0a7e24 */ /* 0x000fe2000f8e00ff */
[----:B------:R-:W-:-:S02]  /*08a0*/  MOV R4, UR10 ;  /* 0x0000000a00047c02 */ /* 0x000fc40008000f00 */
[----:B------:R-:W-:Y:S01]  /*08b0*/  MOV R5, UR11 ;  /* 0x0000000b00057c02 */ /* 0x000fe20008000f00 */
[----:B------:R-:W-:-:S04]  /*08c0*/  @P1 IMAD.WIDE.U32 R10, R3, 0x4, R10 ;  /* 0x00000004030a1825 */ /* 0x000fc800078e000a */
[----:B------:R-:W-:Y:S01]  /*08d0*/  @P1 IMAD R3, R7, UR20, R0 ;  /* 0x0000001407031c24 */ /* 0x000fe2000f8e0200 */
[----:B------:R-:W-:Y:S01]  /*08e0*/  @P1 IADD3.X R7, PT, PT, RZ, RZ, RZ, P2, !PT ;  /* 0x000000ffff071210 */ /* 0x000fe200017fe4ff */
[----:B------:R-:W-:Y:S01]  /*08f0*/  IMAD.U32 R19, RZ, RZ, UR4 ;  /* 0x00000004ff137e24 */ /* 0x000fe2000f8e00ff */
[C---:B--2---:R-:W-:Y:S01]  /*0900*/  @P1 LEA R2, P2, R6.reuse, UR6, 0x2 ;  /* 0x0000000606021c11 */ /* 0x044fe2000f8410ff */
[----:B------:R-:W-:Y:S01]  /*0910*/  @P1 IMAD.WIDE R4, R3, 0x4, R4 ;  /* 0x0000000403041825 */ /* 0x000fe200078e0204 */
[----:B------:R-:W-:Y:S01]  /*0920*/  @!P0 IADD3 R17, PT, PT, R13, UR4, RZ ;  /* 0x000000040d118c10 */ /* 0x000fe2000fffe0ff */
[----:B0-----:R-:W2:Y:S01]  /*0930*/  @P1 LDG.E R11, desc[UR18][R10.64] ;  /* 0x000000120a0b1981 */ /* 0x001ea2000c1e1900 */
[----:B------:R-:W-:Y:S01]  /*0940*/  @P1 LEA.HI.X R3, R6, UR7, R7, 0x2, P2 ;  /* 0x0000000706031c11 */ /* 0x000fe200090f1407 */
[----:B------:R-:W-:Y:S01]  /*0950*/  @!P0 IMAD R19, R19, UR20, R0 ;  /* 0x0000001413138c24 */ /* 0x000fe2000f8e0200 */
[----:B---3--:R-:W-:Y:S01]  /*0960*/  MOV R6, UR12 ;  /* 0x0000000c00067c02 */ /* 0x008fe20008000f00 */
[----:B------:R-:W-:Y:S01]  /*0970*/  @P1 IMAD.WIDE R14, R15, 0x4, R4 ;  /* 0x000000040f0e1825 */ /* 0x000fe200078e0204 */
[----:B------:R-:W-:Y:S01]  /*0980*/  MOV R7, UR13 ;  /* 0x0000000d00077c02 */ /* 0x000fe20008000f00 */
[----:B------:R-:W2:Y:S01]  /*0990*/  @P1 LDG.E R4, desc[UR18][R4.64] ;  /* 0x0000001204041981 */ /* 0x000ea2000c1e1900 */
[----:B------:R-:W-:-:S02]  /*09a0*/  MOV R8, UR14 ;  /* 0x0000000e00087c02 */ /* 0x000fc40008000f00 */
[----:B------:R-:W-:Y:S01]  /*09b0*/  MOV R9, UR15 ;  /* 0x0000000f00097c02 */ /* 0x000fe20008000f00 */
[----:B------:R-:W-:Y:S01]  /*09c0*/  @!P0 IMAD.WIDE.U32 R6, R17, 0x4, R6 ;  /* 0x0000000411068825 */ /* 0x000fe200078e0006 */
[----:B------:R-:W3:Y:S03]  /*09d0*/  @P1 LDG.E R14, desc[UR18][R14.64] ;  /* 0x000000120e0e1981 */ /* 0x000ee6000c1e1900 */
[----:B------:R-:W-:Y:S01]  /*09e0*/  @!P0 IMAD.WIDE R8, R19, 0x4, R8 ;  /* 0x0000000413088825 */ /* 0x000fe200078e0208 */
[----:B------:R-:W3:Y:S04]  /*09f0*/  @P1 LDG.E R2, desc[UR18][R2.64+0x4] ;  /* 0x0000041202021981 */ /* 0x000ee8000c1e1900 */
[----:B------:R-:W4:Y:S04]  /*0a00*/  @!P0 LDG.E R7, desc[UR18][R6.64] ;  /* 0x0000001206078981 */ /* 0x000f28000c1e1900 */
[----:B------:R-:W4:Y:S01]  /*0a10*/  @!P0 LDG.E R8, desc[UR18][R8.64] ;  /* 0x0000001208088981 */ /* 0x000f22000c1e1900 */
[----:B--2---:R-:W-:-:S04]  /*0a20*/  @P1 FFMA R11, R11, R4, R12 ;  /* 0x000000040b0b1223 */ /* 0x004fc8000000000c */
[----:B---3--:R-:W-:-:S04]  /*0a30*/  @P1 FFMA R12, R2, R14, R11 ;  /* 0x0000000e020c1223 */ /* 0x008fc8000000000b */
[----:B----4-:R-:W-:-:S07]  /*0a40*/  @!P0 FFMA R12, R7, R8, R12 ;  /* 0x00000008070c8223 */ /* 0x010fce000000000c */
.L_x_2:
[----:B------:R-:W1:Y:S01]  /*0a50*/  S2R R6, SR_LANEID ;  /* 0x0000000000067919 */ /* 0x000e620000000000 */
[----:B------:R-:W2:Y:S01]  /*0a60*/  LDC.64 R2, c[0x0][0x390] ;  /* 0x0000e400ff027b82 */ /* 0x000ea20000000a00 */
[----:B------:R-:W-:Y:S01]  /*0a70*/  VOTEU.ANY UR4, UPT, PT ;  /* 0x0000000000047886 */ /* 0x000fe200038e0100 */
[----:B------:R-:W-:Y:S01]  /*0a80*/  IADD3 R13, PT, PT, R0, R13, RZ ;  /* 0x0000000d000d7210 */ /* 0x000fe20007ffe0ff */
[----:B------:R-:W-:Y:S02]  /*0a90*/  UFLO.U32 UR5, UR4 ;  /* 0x00000004000572bd */ /* 0x000fe400080e0000 */
[----:B------:R-:W3:Y:S03]  /*0aa0*/  POPC R7, UR4 ;  /* 0x0000000400077d09 */ /* 0x000ee60008000000 */
[----:B------:R-:W3:Y:S01]  /*0ab0*/  LDC.64 R4, c[0x0][0x3a0] ;  /* 0x0000e800ff047b82 */ /* 0x000ee20000000a00 */
[----:B--2---:R-:W-:-:S05]  /*0ac0*/  IMAD.WIDE R2, R13, 0x4, R2 ;  /* 0x000000040d027825 */ /* 0x004fca00078e0202 */
[----:B0-----:R-:W-:Y:S01]  /*0ad0*/  STG.E desc[UR18][R2.64], R12 ;  /* 0x0000000c02007986 */ /* 0x001fe2000c101912 */
[----:B-1----:R-:W-:-:S13]  /*0ae0*/  ISETP.EQ.U32.AND P0, PT, R6, UR5, PT ;  /* 0x0000000506007c0c */ /* 0x002fda000bf02070 */
[----:B---3--:R-:W-:Y:S01]  /*0af0*/  @P0 REDG.E.ADD.STRONG.GPU desc[UR18][R4.64], R7 ;  /* 0x000000070400098e */ /* 0x008fe2000c12e112 */
[----:B------:R-:W-:Y:S05]  /*0b00*/  EXIT ;  /* 0x000000000000794d */ /* 0x000fea0003800000 */
.L_x_4:
[----:B------:R-:W-:-:S00]  /*0b10*/  BRA `(.L_x_4) ;  /* 0xfffffffc00fc7947 */ /* 0x000fc0000383ffff */
[----:B------:R-:W-:-:S00]  /*0b20*/  NOP ;  /* 0x0000000000007918 */ /* 0x000fc00000000000 */
        /* <DEDUP_REMOVED lines=13> */
.L_x_6:


//--------------------- .text._Z9matrixAddPfS_S_iPi --------------------------
	.section	.text._Z9matrixAddPfS_S_iPi,"ax",@progbits
	.align	128
        .global         _Z9matrixAddPfS_S_iPi
        .type           _Z9matrixAddPfS_S_iPi,@function
        .size           _Z9matrixAddPfS_S_iPi,(.L_x_7 - _Z9matrixAddPfS_S_iPi)
        .other          _Z9matrixAddPfS_S_iPi,@"STO_CUDA_ENTRY STV_DEFAULT"
_Z9matrixAddPfS_S_iPi:
.text._Z9matrixAddPfS_S_iPi:
[----:B------:R-:W-:Y:S01]  /*0000*/  LDC R1, c[0x0][0x37c] ;  /* 0x0000df00ff017b82 */ /* 0x000fe20000000800 */
[----:B------:R-:W0:Y:S07]  /*0010*/  S2R R3, SR_TID.Y ;  /* 0x0000000000037919 */ /* 0x000e2e0000002200 */
[----:B------:R-:W0:Y:S01]  /*0020*/  LDC R0, c[0x0][0x364] ;  /* 0x0000d900ff007b82 */ /* 0x000e220000000800 */
[----:B------:R-:W1:Y:S01]  /*0030*/  LDCU UR8, c[0x0][0x398] ;  /* 0x00007300ff0877ac */ /* 0x000e620008000800 */
[----:B------:R-:W2:Y:S06]  /*0040*/  S2R R2, SR_TID.X ;  /* 0x0000000000027919 */ /* 0x000eac0000002100 */
[----:B------:R-:W0:Y:S08]  /*0050*/  S2UR UR4, SR_CTAID.Y ;  /* 0x00000000000479c3 */ /* 0x000e300000002600 */
[----:B------:R-:W2:Y:S08]  /*0060*/  S2UR UR5, SR_CTAID.X ;  /* 0x00000000000579c3 */ /* 0x000eb00000002500 */
[----:B------:R-:W2:Y:S01]  /*0070*/  LDC R7, c[0x0][0x360] ;  /* 0x0000d800ff077b82 */ /* 0x000ea20000000800 */
[----:B0-----:R-:W-:-:S02]  /*0080*/  IMAD R0, R0, UR4, R3 ;  /* 0x0000000400007c24 */ /* 0x001fc4000f8e0203 */
[----:B--2---:R-:W-:-:S05]  /*0090*/  IMAD R7, R7, UR5, R2 ;  /* 0x0000000507077c24 */ /* 0x004fca000f8e0202 */
[----:B------:R-:W-:-:S04]  /*00a0*/  VIMNMX R2, PT, PT, R0, R7, !PT ;  /* 0x0000000700027248 */ /* 0x000fc80007fe0100 */
[----:B-1----:R-:W-:-:S13]  /*00b0*/  ISETP.GE.AND P0, PT, R2, UR8, PT ;  /* 0x0000000802007c0c */ /* 0x002fda000bf06270 */
[----:B------:R-:W-:Y:S05]  /*00c0*/  @P0 EXIT ;  /* 0x000000000000094d */ /* 0x000fea0003800000 */
[----:B------:R-:W0:Y:S01]  /*00d0*/  LDC.64 R2, c[0x0][0x380] ;  /* 0x0000e000ff027b82 */ /* 0x000e220000000a00 */
[----:B------:R-:W1:Y:S01]  /*00e0*/  LDCU.64 UR4, c[0x0][0x358] ;  /* 0x00006b00ff0477ac */ /* 0x000e620008000a00 */
[----:B------:R-:W-:-:S06]  /*00f0*/  IMAD R11, R0, UR8, R7 ;  /* 0x00000008000b7c24 */ /* 0x000fcc000f8e0207 */
[----:B------:R-:W2:Y:S01]  /*0100*/  LDC.64 R4, c[0x0][0x388] ;  /* 0x0000e200ff047b82 */ /* 0x000ea20000000a00 */
[----:B------:R-:W3:Y:S07]  /*0110*/  S2R R0, SR_LANEID ;  /* 0x0000000000007919 */ /* 0x000eee0000000000 */
[----:B------:R-:W4:Y:S01]  /*0120*/  LDC.64 R6, c[0x0][0x390] ;  /* 0x0000e400ff067b82 */ /* 0x000f220000000a00 */
[----:B0-----:R-:W-:-:S06]  /*0130*/  IMAD.WIDE R2, R11, 0x4, R2 ;  /* 0x000000040b027825 */ /* 0x001fcc00078e0202 */
[----:B-1----:R-:W5:Y:S01]  /*0140*/  LDG.E R2, desc[UR4][R2.64] ;  /* 0x0000000402027981 */ /* 0x002f62000c1e1900 */
[----:B--2---:R-:W-:-:S06]  /*0150*/  IMAD.WIDE R4, R11, 0x4, R4 ;  /* 0x000000040b047825 */ /* 0x004fcc00078e0204 */
[----:B------:R-:W5:Y:S01]  /*0160*/  LDG.E R5, desc[UR4][R4.64] ;  /* 0x0000000404057981 */ /* 0x000f62000c1e1900 */
[----:B------:R-:W0:Y:S01]  /*0170*/  LDC.64 R8, c[0x0][0x3a0] ;  /* 0x0000e800ff087b82 */ /* 0x000e220000000a00 */
[----:B------:R-:W-:Y:S02]  /*0180*/  VOTEU.ANY UR6, UPT, PT ;  /* 0x0000000000067886 */ /* 0x000fe400038e0100 */
[----:B------:R-:W-:Y:S02]  /*0190*/  UFLO.U32 UR7, UR6 ;  /* 0x00000006000772bd */ /* 0x000fe400080e0000 */
[----:B------:R-:W0:Y:S04]  /*01a0*/  POPC R15, UR6 ;  /* 0x00000006000f7d09 */ /* 0x000e280008000000 */
[----:B---3--:R-:W-:Y:S01]  /*01b0*/  ISETP.EQ.U32.AND P0, PT, R0, UR7, PT ;  /* 0x0000000700007c0c */ /* 0x008fe2000bf02070 */
[----:B----4-:R-:W-:-:S04]  /*01c0*/  IMAD.WIDE R6, R11, 0x4, R6 ;  /* 0x000000040b067825 */ /* 0x010fc800078e0206 */
[----:B-----5:R-:W-:-:S05]  /*01d0*/  FADD R13, R2, R5 ;  /* 0x00000005020d7221 */ /* 0x020fca0000000000 */
[----:B------:R-:W-:Y:S04]  /*01e0*/  STG.E desc[UR4][R6.64], R13 ;  /* 0x0000000d06007986 */ /* 0x000fe8000c101904 */
[----:B0-----:R-:W-:Y:S01]  /*01f0*/  @P0 REDG.E.ADD.STRONG.GPU desc[UR4][R8.64], R15 ;  /* 0x0000000f0800098e */ /* 0x001fe2000c12e104 */
[----:B------:R-:W-:Y:S05]  /*0200*/  EXIT ;  /* 0x000000000000794d */ /* 0x000fea0003800000 */
.L_x_5:
        /* <DEDUP_REMOVED lines=15> */
.L_x_7:


//--------------------- .nv.shared.reserved.0     --------------------------
	.section	.nv.shared.reserved.0,"aw",@nobits
	.weak		__nv_reservedSMEM_offset_0_alias
	.size		__nv_reservedSMEM_offset_0_alias, 0, 64
	.other		__nv_reservedSMEM_offset_0_alias,@"STO_CUDA_RESERVED_SHARED STV_DEFAULT"
__nv_reservedSMEM_offset_0_alias:
	.zero		0
	.zero		64


//--------------------- .nv.constant0._Z14matrixMultiplyPfS_S_iPi --------------------------
	.section	.nv.constant0._Z14matrixMultiplyPfS_S_iPi,"a",@progbits
	.sectionflags	@""
	.align	4
.nv.constant0._Z14matrixMultiplyPfS_S_iPi:
	.zero		936


//--------------------- .nv.constant0._Z9matrixAddPfS_S_iPi --------------------------
	.section	.nv.constant0._Z9matrixAddPfS_S_iPi,"a",@progbits
	.sectionflags	@""
	.align	4
.nv.constant0._Z9matrixAddPfS_S_iPi:
	.zero		936


//--------------------- SYMBOLS --------------------------

	.type		.nv.reservedSmem.offset0,@object
	.size		.nv.reservedSmem.offset0,0x4
